//
// Generated by NVIDIA NVVM Compiler
//
// Compiler Build ID: CL-36424714
// Cuda compilation tools, release 13.0, V13.0.88
// Based on NVVM 20.0.0
//

.version 9.0
.target sm_100
.address_size 64

	// .globl	default_function_kernel

.visible .entry default_function_kernel(
	.param .u64 .ptr .align 1 default_function_kernel_param_0,
	.param .u64 .ptr .align 1 default_function_kernel_param_1
)
.maxntid 32
{
	.reg .pred 	%p<6>;
	.reg .b16 	%rs<20>;
	.reg .b32 	%r<26>;
	.reg .b32 	%f<2>;
	.reg .b64 	%rd<9>;

	ld.param.u64 	%rd1, [default_function_kernel_param_0];
	ld.param.u64 	%rd2, [default_function_kernel_param_1];
	mov.u32 	%r1, %ctaid.x;
	shl.b32 	%r12, %r1, 4;
	mov.u32 	%r2, %tid.x;
	shr.u32 	%r13, %r2, 1;
	or.b32  	%r3, %r12, %r13;
	setp.gt.u32 	%p1, %r3, 252;
	@%p1 bra 	$L__BB0_10;
	setp.lt.u32 	%p2, %r3, 231;
	@%p2 bra 	$L__BB0_3;
	cvt.u16.u32 	%rs10, %r3;
	mul.lo.s16 	%rs11, %rs10, 117;
	shr.u16 	%rs12, %rs11, 8;
	sub.s16 	%rs13, %rs10, %rs12;
	and.b16  	%rs14, %rs13, 254;
	shr.u16 	%rs15, %rs14, 1;
	add.s16 	%rs16, %rs15, %rs12;
	and.b16  	%rs17, %rs16, 248;
	shr.u16 	%rs18, %rs17, 3;
	sub.s16 	%rs19, 40, %rs18;
	cvt.u32.u16 	%r24, %rs19;
	bra.uni 	$L__BB0_5;
$L__BB0_3:
	setp.lt.u32 	%p3, %r3, 11;
	mov.b32 	%r24, 0;
	@%p3 bra 	$L__BB0_5;
	cvt.u16.u32 	%rs1, %r3;
	mul.lo.s16 	%rs2, %rs1, 117;
	shr.u16 	%rs3, %rs2, 8;
	sub.s16 	%rs4, %rs1, %rs3;
	and.b16  	%rs5, %rs4, 254;
	shr.u16 	%rs6, %rs5, 1;
	add.s16 	%rs7, %rs6, %rs3;
	and.b16  	%rs8, %rs7, 248;
	shr.u16 	%rs9, %rs8, 3;
	cvt.u32.u16 	%r15, %rs9;
	add.s32 	%r24, %r15, -1;
$L__BB0_5:
	mad.lo.s32 	%r7, %r1, 10, %r2;
	mul.hi.u32 	%r17, %r7, -1171354717;
	shr.u32 	%r18, %r17, 4;
	mul.lo.s32 	%r19, %r18, 22;
	sub.s32 	%r8, %r7, %r19;
	setp.eq.s32 	%p4, %r8, 21;
	mov.b32 	%r25, 18;
	@%p4 bra 	$L__BB0_9;
	mad.lo.s32 	%r20, %r1, -11, %r3;
	mul.lo.s32 	%r21, %r20, -1171354717;
	setp.gt.u32 	%p5, %r21, 390451572;
	@%p5 bra 	$L__BB0_8;
	sub.s32 	%r25, 1, %r8;
	bra.uni 	$L__BB0_9;
$L__BB0_8:
	add.s32 	%r25, %r8, -2;
$L__BB0_9:
	mad.lo.s32 	%r22, %r24, 19, %r25;
	cvta.to.global.u64 	%rd3, %rd2;
	mul.wide.s32 	%rd4, %r22, 4;
	add.s64 	%rd5, %rd3, %rd4;
	ld.global.nc.f32 	%f1, [%rd5];
	mad.lo.s32 	%r23, %r1, 22, %r7;
	cvta.to.global.u64 	%rd6, %rd1;
	mul.wide.u32 	%rd7, %r23, 4;
	add.s64 	%rd8, %rd6, %rd7;
	st.global.f32 	[%rd8], %f1;
$L__BB0_10:
	ret;

}


// ===== COMPILED SASS (sm_100) =====

	.target	sm_100

	.elftype	@"ET_EXEC"


//--------------------- .note.nv.tkinfo           --------------------------
	.section	.note.nv.tkinfo,"",@"SHT_NOTE"
	.sectionflags	@"SHF_NOTE_NV_TKINFO"
	.tkinfo
        /*0018*/ 	.word	0x00000002
        /*0030*/ 	.string	""
        /*0030*/ 	.string	"ptxas"
        /*0030*/ 	.string	"Cuda compilation tools, release 13.0, V13.0.88"
        /*0030*/ 	.string	"Build cuda_13.0.r13.0/compiler.36424714_0"
        /*0030*/ 	.string	"-arch sm_100 -m 64 "



//--------------------- .note.nv.cuinfo           --------------------------
	.section	.note.nv.cuinfo,"",@"SHT_NOTE"
	.sectionflags	@"SHF_NOTE_NV_CUINFO"
        /*0018*/ 	.short	0x0002
        /*001a*/ 	.short	0x0064
        /*001c*/ 	.short	0x0082
	.zero		2


//--------------------- .nv.info                  --------------------------
	.section	.nv.info,"",@"SHT_CUDA_INFO"
	.align	4


	//----- nvinfo : EIATTR_REGCOUNT
	.align		4
        /*0000*/ 	.byte	0x04, 0x2f
        /*0002*/ 	.short	(.L_1 - .L_0)
	.align		4
.L_0:
        /*0004*/ 	.word	index@(default_function_kernel)
        /*0008*/ 	.word	0x0000000c


	//----- nvinfo : EIATTR_FRAME_SIZE
	.align		4
.L_1:
        /*000c*/ 	.byte	0x04, 0x11
        /*000e*/ 	.short	(.L_3 - .L_2)
	.align		4
.L_2:
        /*0010*/ 	.word	index@(default_function_kernel)
        /*0014*/ 	.word	0x00000000


	//----- nvinfo : EIATTR_MIN_STACK_SIZE
	.align		4
.L_3:
        /*0018*/ 	.byte	0x04, 0x12
        /*001a*/ 	.short	(.L_5 - .L_4)
	.align		4
.L_4:
        /*001c*/ 	.word	index@(default_function_kernel)
        /*0020*/ 	.word	0x00000000
.L_5:


//--------------------- .nv.compat                --------------------------
	.section	.nv.compat,"",@"SHT_CUDA_COMPAT_INFO"
	.align	4
        /*0000*/ 	.byte	0x02, 0x09, 0x00, 0x00, 0x02, 0x02, 0x01, 0x00, 0x02, 0x05, 0x05, 0x00, 0x03, 0x07, 0x01, 0x01
        /*0010*/ 	.byte	0x02, 0x03, 0x00, 0x00, 0x02, 0x06, 0x01, 0x00, 0x04, 0x0b, 0x08, 0x00, 0x09, 0x00, 0x00, 0x00
        /*0020*/ 	.byte	0x00, 0x00, 0x00, 0x00


//--------------------- .nv.info.default_function_kernel --------------------------
	.section	.nv.info.default_function_kernel,"",@"SHT_CUDA_INFO"
	.sectionflags	@""
	.align	4


	//----- nvinfo : EIATTR_CUDA_API_VERSION
	.align		4
        /*0000*/ 	.byte	0x04, 0x37
        /*0002*/ 	.short	(.L_7 - .L_6)
.L_6:
        /*0004*/ 	.word	0x00000082


	//----- nvinfo : EIATTR_KPARAM_INFO
	.align		4
.L_7:
        /*0008*/ 	.byte	0x04, 0x17
        /*000a*/ 	.short	(.L_9 - .L_8)
.L_8:
        /*000c*/ 	.word	0x00000000
        /*0010*/ 	.short	0x0001
        /*0012*/ 	.short	0x0008
        /*0014*/ 	.byte	0x00, 0xf5, 0x21, 0x00


	//----- nvinfo : EIATTR_KPARAM_INFO
	.align		4
.L_9:
        /*0018*/ 	.byte	0x04, 0x17
        /*001a*/ 	.short	(.L_11 - .L_10)
.L_10:
        /*001c*/ 	.word	0x00000000
        /*0020*/ 	.short	0x0000
        /*0022*/ 	.short	0x0000
        /*0024*/ 	.byte	0x00, 0xf5, 0x21, 0x00


	//----- nvinfo : EIATTR_SPARSE_MMA_MASK
	.align		4
.L_11:
        /*0028*/ 	.byte	0x03, 0x50
        /*002a*/ 	.short	0x0000


	//----- nvinfo : EIATTR_MAXREG_COUNT
	.align		4
        /*002c*/ 	.byte	0x03, 0x1b
        /*002e*/ 	.short	0x00ff


	//----- nvinfo : EIATTR_MERCURY_ISA_VERSION
	.align		4
        /*0030*/ 	.byte	0x03, 0x5f
        /*0032*/ 	.short	0x0101


	//----- nvinfo : EIATTR_VRC_CTA_INIT_COUNT
	.align		4
        /*0034*/ 	.byte	0x02, 0x4a
	.zero		1
	.zero		1


	//----- nvinfo : EIATTR_EXIT_INSTR_OFFSETS
	.align		4
        /*0038*/ 	.byte	0x04, 0x1c
        /*003a*/ 	.short	(.L_13 - .L_12)


	//   ....[0]....
.L_12:
        /*003c*/ 	.word	0x00000070


	//   ....[1]....
        /*0040*/ 	.word	0x00000410


	//----- nvinfo : EIATTR_MAX_THREADS
	.align		4
.L_13:
        /*0044*/ 	.byte	0x04, 0x05
        /*0046*/ 	.short	(.L_15 - .L_14)
.L_14:
        /*0048*/ 	.word	0x00000020
        /*004c*/ 	.word	0x00000001
        /*0050*/ 	.word	0x00000001


	//----- nvinfo : EIATTR_CRS_STACK_SIZE
	.align		4
.L_15:
        /*0054*/ 	.byte	0x04, 0x1e
        /*0056*/ 	.short	(.L_17 - .L_16)
.L_16:
        /*0058*/ 	.word	0x00000000


	//----- nvinfo : EIATTR_CBANK_PARAM_SIZE
	.align		4
.L_17:
        /*005c*/ 	.byte	0x03, 0x19
        /*005e*/ 	.short	0x0010


	//----- nvinfo : EIATTR_PARAM_CBANK
	.align		4
        /*0060*/ 	.byte	0x04, 0x0a
        /*0062*/ 	.short	(.L_19 - .L_18)
	.align		4
.L_18:
        /*0064*/ 	.word	index@(.nv.constant0.default_function_kernel)
        /*0068*/ 	.short	0x0380
        /*006a*/ 	.short	0x0010


	//----- nvinfo : EIATTR_SW_WAR
	.align		4
.L_19:
        /*006c*/ 	.byte	0x04, 0x36
        /*006e*/ 	.short	(.L_21 - .L_20)
.L_20:
        /*0070*/ 	.word	0x00000008
.L_21:


//--------------------- .nv.callgraph             --------------------------
	.section	.nv.callgraph,"",@"SHT_CUDA_CALLGRAPH"
	.align	4
	.sectionentsize	8
	.align		4
        /*0000*/ 	.word	0x00000000
	.align		4
        /*0004*/ 	.word	0xffffffff
	.align		4
        /*0008*/ 	.word	0x00000000
	.align		4
        /*000c*/ 	.word	0xfffffffe
	.align		4
        /*0010*/ 	.word	0x00000000
	.align		4
        /*0014*/ 	.word	0xfffffffd
	.align		4
        /*0018*/ 	.word	0x00000000
	.align		4
        /*001c*/ 	.word	0xfffffffc


//--------------------- .text.default_function_kernel --------------------------
	.section	.text.default_function_kernel,"ax",@progbits
	.align	128
        .global         default_function_kernel
        .type           default_function_kernel,@function
        .size           default_function_kernel,(.L_x_6 - default_function_kernel)
        .other          default_function_kernel,@"STO_CUDA_ENTRY STV_DEFAULT"
default_function_kernel:
.text.default_function_kernel:
[----:B------:R-:W-:Y:S01]  /*0000*/  LDC R1, c[0x0][0x37c] ;  /* 0x0000df00ff017b82 */ /* 0x000fe20000000800 */
[----:B------:R-:W0:Y:S01]  /*0010*/  S2R R9, SR_CTAID.X ;  /* 0x0000000000097919 */ /* 0x000e220000002500 */
[----:B------:R-:W1:Y:S01]  /*0020*/  S2R R6, SR_TID.X ;  /* 0x0000000000067919 */ /* 0x000e620000002100 */
[----:B0-----:R-:W-:Y:S01]  /*0030*/  IMAD.SHL.U32 R0, R9, 0x10, RZ ;  /* 0x0000001009007824 */ /* 0x001fe200078e00ff */
[----:B-1----:R-:W-:-:S04]  /*0040*/  SHF.R.U32.HI R3, RZ, 0x1, R6 ;  /* 0x00000001ff037819 */ /* 0x002fc80000011606 */
[----:B------:R-:W-:-:S04]  /*0050*/  LOP3.LUT R0, R0, R3, RZ, 0xfc, !PT ;  /* 0x0000000300007212 */ /* 0x000fc800078efcff */
[----:B------:R-:W-:-:S13]  /*0060*/  ISETP.GT.U32.AND P0, PT, R0, 0xfc, PT ;  /* 0x000000fc0000780c */ /* 0x000fda0003f04070 */
[----:B------:R-:W-:Y:S05]  /*0070*/  @P0 EXIT ;  /* 0x000000000000094d */ /* 0x000fea0003800000 */
[----:B------:R-:W-:Y:S01]  /*0080*/  ISETP.GE.U32.AND P0, PT, R0, 0xe7, PT ;  /* 0x000000e70000780c */ /* 0x000fe20003f06070 */
[----:B------:R-:W-:-:S12]  /*0090*/  BSSY.RECONVERGENT B0, `(.L_x_0) ;  /* 0x0000020000007945 */ /* 0x000fd80003800200 */
[----:B------:R-:W-:Y:S05]  /*00a0*/  @!P0 BRA `(.L_x_1) ;  /* 0x0000000000408947 */ /* 0x000fea0003800000 */
[----:B------:R-:W-:-:S05]  /*00b0*/  PRMT R2, R0, 0x9910, RZ ;  /* 0x0000991000027816 */ /* 0x000fca00000000ff */
[----:B------:R-:W-:-:S05]  /*00c0*/  IMAD R2, R2, 0x75, RZ ;  /* 0x0000007502027824 */ /* 0x000fca00078e02ff */
[----:B------:R-:W-:-:S04]  /*00d0*/  LOP3.LUT R2, R2, 0xffff, RZ, 0xc0, !PT ;  /* 0x0000ffff02027812 */ /* 0x000fc800078ec0ff */
[----:B------:R-:W-:-:S05]  /*00e0*/  SHF.R.U32.HI R2, RZ, 0x8, R2 ;  /* 0x00000008ff027819 */ /* 0x000fca0000011602 */
[----:B------:R-:W-:-:S05]  /*00f0*/  IMAD.MOV R3, RZ, RZ, -R2 ;  /* 0x000000ffff037224 */ /* 0x000fca00078e0a02 */
[----:B------:R-:W-:-:S05]  /*0100*/  PRMT R3, R3, 0x7710, RZ ;  /* 0x0000771003037816 */ /* 0x000fca00000000ff */
[----:B------:R-:W-:-:S05]  /*0110*/  IMAD.IADD R3, R0, 0x1, R3 ;  /* 0x0000000100037824 */ /* 0x000fca00078e0203 */
[----:B------:R-:W-:-:S04]  /*0120*/  LOP3.LUT R3, R3, 0xfe, RZ, 0xc0, !PT ;  /* 0x000000fe03037812 */ /* 0x000fc800078ec0ff */
[----:B------:R-:W-:-:S04]  /*0130*/  LEA.HI R3, R3, R2, RZ, 0x1f ;  /* 0x0000000203037211 */ /* 0x000fc800078ff8ff */
[----:B------:R-:W-:-:S04]  /*0140*/  LOP3.LUT R3, R3, 0xf8, RZ, 0xc0, !PT ;  /* 0x000000f803037812 */ /* 0x000fc800078ec0ff */
[----:B------:R-:W-:-:S05]  /*0150*/  SHF.R.U32.HI R3, RZ, 0x3, R3 ;  /* 0x00000003ff037819 */ /* 0x000fca0000011603 */
[----:B------:R-:W-:-:S05]  /*0160*/  IMAD.MOV R2, RZ, RZ, -R3 ;  /* 0x000000ffff027224 */ /* 0x000fca00078e0a03 */
[----:B------:R-:W-:-:S05]  /*0170*/  PRMT R2, R2, 0x7710, RZ ;  /* 0x0000771002027816 */ /* 0x000fca00000000ff */
[----:B------:R-:W-:-:S05]  /*0180*/  VIADD R2, R2, 0x28 ;  /* 0x0000002802027836 */ /* 0x000fca0000000000 */
[----:B------:R-:W-:Y:S01]  /*0190*/  LOP3.LUT R4, R2, 0xffff, RZ, 0xc0, !PT ;  /* 0x0000ffff02047812 */ /* 0x000fe200078ec0ff */
[----:B------:R-:W-:Y:S06]  /*01a0*/  BRA `(.L_x_2) ;  /* 0x0000000000387947 */ /* 0x000fec0003800000 */
.L_x_1:
[----:B------:R-:W-:Y:S01]  /*01b0*/  ISETP.GE.U32.AND P0, PT, R0, 0xb, PT ;  /* 0x0000000b0000780c */ /* 0x000fe20003f06070 */
[----:B------:R-:W-:-:S12]  /*01c0*/  IMAD.MOV.U32 R4, RZ, RZ, RZ ;  /* 0x000000ffff047224 */ /* 0x000fd800078e00ff */
        /* <DEDUP_REMOVED lines=11> */
[----:B------:R-:W-:-:S07]  /*0280*/  LEA.HI R4, R3, 0xffffffff, RZ, 0x1d ;  /* 0xffffffff03047811 */ /* 0x000fce00078fe8ff */
.L_x_2:
[----:B------:R-:W-:Y:S05]  /*0290*/  BSYNC.RECONVERGENT B0 ;  /* 0x0000000000007941 */ /* 0x000fea0003800200 */
.L_x_0:
[----:B------:R-:W-:Y:S01]  /*02a0*/  IMAD R6, R9, 0xa, R6 ;  /* 0x0000000a09067824 */ /* 0x000fe200078e0206 */
[----:B------:R-:W0:Y:S01]  /*02b0*/  LDC.64 R2, c[0x0][0x388] ;  /* 0x0000e200ff027b82 */ /* 0x000e220000000a00 */
[----:B------:R-:W1:Y:S01]  /*02c0*/  LDCU.64 UR4, c[0x0][0x358] ;  /* 0x00006b00ff0477ac */ /* 0x000e620008000a00 */
[----:B------:R-:W-:Y:S01]  /*02d0*/  BSSY.RECONVERGENT B0, `(.L_x_3) ;  /* 0x000000c000007945 */ /* 0x000fe20003800200 */
[----:B------:R-:W-:-:S04]  /*02e0*/  IMAD.HI.U32 R5, R6, -0x45d1745d, RZ ;  /* 0xba2e8ba306057827 */ /* 0x000fc800078e00ff */
[----:B------:R-:W-:Y:S01]  /*02f0*/  IMAD.MOV.U32 R7, RZ, RZ, 0x12 ;  /* 0x00000012ff077424 */ /* 0x000fe200078e00ff */
[----:B------:R-:W-:-:S05]  /*0300*/  SHF.R.U32.HI R5, RZ, 0x4, R5 ;  /* 0x00000004ff057819 */ /* 0x000fca0000011605 */
[----:B------:R-:W-:-:S05]  /*0310*/  IMAD R5, R5, -0x16, R6 ;  /* 0xffffffea05057824 */ /* 0x000fca00078e0206 */
[----:B------:R-:W-:-:S13]  /*0320*/  ISETP.NE.AND P0, PT, R5, 0x15, PT ;  /* 0x000000150500780c */ /* 0x000fda0003f05270 */
[----:B-1----:R-:W-:Y:S05]  /*0330*/  @!P0 BRA `(.L_x_4) ;  /* 0x0000000000148947 */ /* 0x002fea0003800000 */
[----:B------:R-:W-:-:S04]  /*0340*/  IMAD R0, R9, -0xb, R0 ;  /* 0xfffffff509007824 */ /* 0x000fc800078e0200 */
[----:B------:R-:W-:-:S05]  /*0350*/  IMAD R0, R0, -0x45d1745d, RZ ;  /* 0xba2e8ba300007824 */ /* 0x000fca00078e02ff */
[----:B------:R-:W-:-:S13]  /*0360*/  ISETP.GT.U32.AND P0, PT, R0, 0x1745d174, PT ;  /* 0x1745d1740000780c */ /* 0x000fda0003f04070 */
[C---:B------:R-:W-:Y:S01]  /*0370*/  @!P0 IADD3 R7, PT, PT, -R5.reuse, 0x1, RZ ;  /* 0x0000000105078810 */ /* 0x040fe20007ffe1ff */
[----:B------:R-:W-:-:S07]  /*0380*/  @P0 VIADD R7, R5, 0xfffffffe ;  /* 0xfffffffe05070836 */ /* 0x000fce0000000000 */
.L_x_4:
[----:B------:R-:W-:Y:S05]  /*0390*/  BSYNC.RECONVERGENT B0 ;  /* 0x0000000000007941 */ /* 0x000fea0003800200 */
.L_x_3:
[----:B------:R-:W-:Y:S02]  /*03a0*/  IMAD R7, R4, 0x13, R7 ;  /* 0x0000001304077824 */ /* 0x000fe400078e0207 */
[----:B------:R-:W1:Y:S02]  /*03b0*/  LDC.64 R4, c[0x0][0x380] ;  /* 0x0000e000ff047b82 */ /* 0x000e640000000a00 */
[----:B0-----:R-:W-:-:S06]  /*03c0*/  IMAD.WIDE R2, R7, 0x4, R2 ;  /* 0x0000000407027825 */ /* 0x001fcc00078e0202 */
[----:B------:R-:W2:Y:S01]  /*03d0*/  LDG.E.CONSTANT R3, desc[UR4][R2.64] ;  /* 0x0000000402037981 */ /* 0x000ea2000c1e9900 */
[----:B------:R-:W-:-:S04]  /*03e0*/  IMAD R7, R9, 0x16, R6 ;  /* 0x0000001609077824 */ /* 0x000fc800078e0206 */
[----:B-1----:R-:W-:-:S05]  /*03f0*/  IMAD.WIDE.U32 R4, R7, 0x4, R4 ;  /* 0x0000000407047825 */ /* 0x002fca00078e0004 */
[----:B--2---:R-:W-:Y:S01]  /*0400*/  STG.E desc[UR4][R4.64], R3 ;  /* 0x0000000304007986 */ /* 0x004fe2000c101904 */
[----:B------:R-:W-:Y:S05]  /*0410*/  EXIT ;  /* 0x000000000000794d */ /* 0x000fea0003800000 */
.L_x_5:
[----:B------:R-:W-:-:S00]  /*0420*/  BRA `(.L_x_5) ;  /* 0xfffffffc00fc7947 */ /* 0x000fc0000383ffff */
[----:B------:R-:W-:-:S00]  /*0430*/  NOP ;  /* 0x0000000000007918 */ /* 0x000fc00000000000 */
        /* <DEDUP_REMOVED lines=12> */
.L_x_6:


//--------------------- .nv.shared.reserved.0     --------------------------
	.section	.nv.shared.reserved.0,"aw",@nobits
	.weak		__nv_reservedSMEM_offset_0_alias
	.size		__nv_reservedSMEM_offset_0_alias, 0, 64
	.other		__nv_reservedSMEM_offset_0_alias,@"STO_CUDA_RESERVED_SHARED STV_DEFAULT"
__nv_reservedSMEM_offset_0_alias:
	.zero		0
	.zero		64


//--------------------- .nv.constant0.default_function_kernel --------------------------
	.section	.nv.constant0.default_function_kernel,"a",@progbits
	.sectionflags	@""
	.align	4
.nv.constant0.default_function_kernel:
	.zero		912


//--------------------- SYMBOLS --------------------------

	.type		.nv.reservedSmem.offset0,@object
	.size		.nv.reservedSmem.offset0,0x4
